//
// Generated by NVIDIA NVVM Compiler
//
// Compiler Build ID: CL-36424714
// Cuda compilation tools, release 13.0, V13.0.88
// Based on NVVM 20.0.0
//

.version 9.0
.target sm_100
.address_size 64

	// .globl	md5
.extern .func  (.param .b32 func_retval0) vprintf
(
	.param .b64 vprintf_param_0,
	.param .b64 vprintf_param_1
)
;
.global .align 1 .b8 $str[26] = {37, 100, 44, 37, 100, 44, 37, 100, 44, 37, 100, 9, 9, 37, 100, 44, 37, 100, 44, 37, 100, 44, 37, 100, 10};

.visible .entry md5(
	.param .u64 .ptr .align 1 md5_param_0
)
{
	.local .align 16 .b8 	__local_depot0[32];
	.reg .b64 	%SP;
	.reg .b64 	%SPL;
	.reg .pred 	%p<7>;
	.reg .b32 	%r<548>;
	.reg .b64 	%rd<7>;

	mov.u64 	%SPL, __local_depot0;
	cvta.local.u64 	%SP, %SPL;
	ld.param.u64 	%rd1, [md5_param_0];
	cvta.to.global.u64 	%rd2, %rd1;
	ld.global.u32 	%r1, [%rd2];
	ld.global.u32 	%r2, [%rd2+4];
	mov.u32 	%r31, %ctaid.x;
	ld.global.u32 	%r32, [%rd2+8];
	add.s32 	%r3, %r32, %r31;
	mov.u32 	%r33, %tid.x;
	mov.u32 	%r4, %ntid.x;
	add.s32 	%r34, %r1, -680876937;
	shf.l.wrap.b32 	%r35, %r34, %r34, 7;
	add.s32 	%r36, %r35, -271733879;
	and.b32  	%r37, %r36, -271733879;
	sub.s32 	%r38, 271733878, %r35;
	and.b32  	%r39, %r38, -1732584194;
	or.b32  	%r40, %r37, %r39;
	add.s32 	%r41, %r2, %r40;
	add.s32 	%r42, %r41, -117830708;
	shf.l.wrap.b32 	%r43, %r42, %r42, 12;
	add.s32 	%r5, %r43, %r36;
	not.b32 	%r44, %r5;
	and.b32  	%r45, %r5, %r36;
	and.b32  	%r46, %r44, -271733879;
	or.b32  	%r47, %r46, %r45;
	add.s32 	%r48, %r3, %r47;
	add.s32 	%r49, %r48, -1126478375;
	shf.l.wrap.b32 	%r50, %r49, %r49, 17;
	add.s32 	%r6, %r50, %r5;
	and.b32  	%r51, %r6, %r5;
	not.b32 	%r52, %r6;
	and.b32  	%r53, %r36, %r52;
	or.b32  	%r54, %r51, %r53;
	add.s32 	%r7, %r35, -448152648;
	add.s32 	%r8, %r5, 1200080426;
	add.s32 	%r9, %r6, -1473231341;
	add.s32 	%r10, %r1, -373897302;
	add.s32 	%r11, %r3, -51403784;
	add.s32 	%r12, %r2, -1530992060;
	add.s32 	%r13, %r1, -358537222;
	add.s32 	%r14, %r3, -995338651;
	add.s32 	%r15, %r1, -198630844;
	add.s32 	%r16, %r2, -2054922799;
	add.s32 	%r17, %r3, 718787259;
	add.s32 	%r55, %r35, %r43;
	add.s32 	%r56, %r55, %r50;
	add.s32 	%r545, %r33, 2128246811;
	add.s32 	%r546, %r545, %r56;
	add.s32 	%r544, %r33, %r54;
	mov.b32 	%r547, 0;
	add.u64 	%rd3, %SP, 0;
	mov.u64 	%rd5, $str;
$L__BB0_1:
	add.s32 	%r57, %r544, -1316259209;
	shf.l.wrap.b32 	%r58, %r57, %r57, 22;
	add.s32 	%r59, %r58, %r6;
	and.b32  	%r60, %r59, %r6;
	not.b32 	%r61, %r59;
	and.b32  	%r62, %r5, %r61;
	or.b32  	%r63, %r60, %r62;
	add.s32 	%r64, %r7, %r63;
	shf.l.wrap.b32 	%r65, %r64, %r64, 7;
	add.s32 	%r66, %r65, %r59;
	and.b32  	%r67, %r66, %r59;
	not.b32 	%r68, %r66;
	and.b32  	%r69, %r6, %r68;
	or.b32  	%r70, %r67, %r69;
	add.s32 	%r71, %r8, %r70;
	shf.l.wrap.b32 	%r72, %r71, %r71, 12;
	add.s32 	%r73, %r72, %r66;
	and.b32  	%r74, %r73, %r66;
	not.b32 	%r75, %r73;
	and.b32  	%r76, %r59, %r75;
	or.b32  	%r77, %r74, %r76;
	add.s32 	%r78, %r9, %r77;
	shf.l.wrap.b32 	%r79, %r78, %r78, 17;
	add.s32 	%r80, %r79, %r73;
	and.b32  	%r81, %r80, %r73;
	not.b32 	%r82, %r80;
	and.b32  	%r83, %r66, %r82;
	or.b32  	%r84, %r81, %r83;
	add.s32 	%r85, %r59, %r84;
	add.s32 	%r86, %r85, -45705983;
	shf.l.wrap.b32 	%r87, %r86, %r86, 22;
	add.s32 	%r88, %r87, %r80;
	and.b32  	%r89, %r88, %r80;
	not.b32 	%r90, %r88;
	and.b32  	%r91, %r73, %r90;
	or.b32  	%r92, %r89, %r91;
	add.s32 	%r93, %r66, %r92;
	add.s32 	%r94, %r93, 1770035416;
	shf.l.wrap.b32 	%r95, %r94, %r94, 7;
	add.s32 	%r96, %r95, %r88;
	and.b32  	%r97, %r96, %r88;
	not.b32 	%r98, %r96;
	and.b32  	%r99, %r80, %r98;
	or.b32  	%r100, %r97, %r99;
	add.s32 	%r101, %r73, %r100;
	add.s32 	%r102, %r101, -1958414417;
	shf.l.wrap.b32 	%r103, %r102, %r102, 12;
	add.s32 	%r104, %r103, %r96;
	and.b32  	%r105, %r104, %r96;
	not.b32 	%r106, %r104;
	and.b32  	%r107, %r88, %r106;
	or.b32  	%r108, %r105, %r107;
	add.s32 	%r109, %r80, %r108;
	add.s32 	%r110, %r109, -42063;
	shf.l.wrap.b32 	%r111, %r110, %r110, 17;
	add.s32 	%r112, %r111, %r104;
	and.b32  	%r113, %r112, %r104;
	not.b32 	%r114, %r112;
	and.b32  	%r115, %r96, %r114;
	or.b32  	%r116, %r113, %r115;
	add.s32 	%r117, %r88, %r116;
	add.s32 	%r118, %r117, -1990404162;
	shf.l.wrap.b32 	%r119, %r118, %r118, 22;
	add.s32 	%r120, %r119, %r112;
	and.b32  	%r121, %r120, %r112;
	not.b32 	%r122, %r120;
	and.b32  	%r123, %r104, %r122;
	or.b32  	%r124, %r121, %r123;
	add.s32 	%r125, %r96, %r124;
	add.s32 	%r126, %r125, 1804603682;
	shf.l.wrap.b32 	%r127, %r126, %r126, 7;
	add.s32 	%r128, %r127, %r120;
	and.b32  	%r129, %r128, %r120;
	not.b32 	%r130, %r128;
	and.b32  	%r131, %r112, %r130;
	or.b32  	%r132, %r129, %r131;
	add.s32 	%r133, %r104, %r132;
	add.s32 	%r134, %r133, -40341101;
	shf.l.wrap.b32 	%r135, %r134, %r134, 12;
	add.s32 	%r136, %r135, %r128;
	and.b32  	%r137, %r136, %r128;
	not.b32 	%r138, %r136;
	and.b32  	%r139, %r120, %r138;
	or.b32  	%r140, %r137, %r139;
	add.s32 	%r141, %r112, %r140;
	add.s32 	%r142, %r141, -1502002162;
	shf.l.wrap.b32 	%r143, %r142, %r142, 17;
	add.s32 	%r144, %r143, %r136;
	and.b32  	%r145, %r144, %r136;
	not.b32 	%r146, %r144;
	and.b32  	%r147, %r128, %r146;
	or.b32  	%r148, %r145, %r147;
	add.s32 	%r149, %r120, %r148;
	add.s32 	%r150, %r149, 1236535329;
	shf.l.wrap.b32 	%r151, %r150, %r150, 22;
	add.s32 	%r152, %r151, %r144;
	and.b32  	%r153, %r152, %r136;
	and.b32  	%r154, %r144, %r138;
	or.b32  	%r155, %r153, %r154;
	add.s32 	%r156, %r2, %r128;
	add.s32 	%r157, %r156, %r155;
	add.s32 	%r158, %r157, -165796510;
	shf.l.wrap.b32 	%r159, %r158, %r158, 5;
	add.s32 	%r160, %r159, %r152;
	and.b32  	%r161, %r160, %r144;
	and.b32  	%r162, %r152, %r146;
	or.b32  	%r163, %r161, %r162;
	add.s32 	%r164, %r136, %r163;
	add.s32 	%r165, %r164, -1069501632;
	shf.l.wrap.b32 	%r166, %r165, %r165, 9;
	add.s32 	%r167, %r166, %r160;
	and.b32  	%r168, %r167, %r152;
	not.b32 	%r169, %r152;
	and.b32  	%r170, %r160, %r169;
	or.b32  	%r171, %r168, %r170;
	add.s32 	%r172, %r144, %r171;
	add.s32 	%r173, %r172, 643717713;
	shf.l.wrap.b32 	%r174, %r173, %r173, 14;
	add.s32 	%r175, %r174, %r167;
	and.b32  	%r176, %r175, %r160;
	not.b32 	%r177, %r160;
	and.b32  	%r178, %r167, %r177;
	or.b32  	%r179, %r176, %r178;
	add.s32 	%r180, %r10, %r152;
	add.s32 	%r181, %r180, %r179;
	shf.l.wrap.b32 	%r182, %r181, %r181, 20;
	add.s32 	%r183, %r182, %r175;
	and.b32  	%r184, %r183, %r167;
	not.b32 	%r185, %r167;
	and.b32  	%r186, %r175, %r185;
	or.b32  	%r187, %r184, %r186;
	add.s32 	%r188, %r160, %r187;
	add.s32 	%r189, %r188, -701558691;
	shf.l.wrap.b32 	%r190, %r189, %r189, 5;
	add.s32 	%r191, %r190, %r183;
	and.b32  	%r192, %r191, %r175;
	not.b32 	%r193, %r175;
	and.b32  	%r194, %r183, %r193;
	or.b32  	%r195, %r192, %r194;
	add.s32 	%r196, %r167, %r195;
	add.s32 	%r197, %r196, 38016083;
	shf.l.wrap.b32 	%r198, %r197, %r197, 9;
	add.s32 	%r199, %r198, %r191;
	and.b32  	%r200, %r199, %r183;
	not.b32 	%r201, %r183;
	and.b32  	%r202, %r191, %r201;
	or.b32  	%r203, %r200, %r202;
	add.s32 	%r204, %r175, %r203;
	add.s32 	%r205, %r204, -660478335;
	shf.l.wrap.b32 	%r206, %r205, %r205, 14;
	add.s32 	%r207, %r206, %r199;
	and.b32  	%r208, %r207, %r191;
	not.b32 	%r209, %r191;
	and.b32  	%r210, %r199, %r209;
	or.b32  	%r211, %r208, %r210;
	add.s32 	%r212, %r183, %r211;
	add.s32 	%r213, %r212, -405537720;
	shf.l.wrap.b32 	%r214, %r213, %r213, 20;
	add.s32 	%r215, %r214, %r207;
	and.b32  	%r216, %r215, %r199;
	not.b32 	%r217, %r199;
	and.b32  	%r218, %r207, %r217;
	or.b32  	%r219, %r216, %r218;
	add.s32 	%r220, %r191, %r219;
	add.s32 	%r221, %r220, 568446438;
	shf.l.wrap.b32 	%r222, %r221, %r221, 5;
	add.s32 	%r223, %r222, %r215;
	and.b32  	%r224, %r223, %r207;
	not.b32 	%r225, %r207;
	and.b32  	%r226, %r215, %r225;
	or.b32  	%r227, %r224, %r226;
	add.s32 	%r228, %r199, %r227;
	add.s32 	%r229, %r228, -1019803562;
	shf.l.wrap.b32 	%r230, %r229, %r229, 9;
	add.s32 	%r231, %r230, %r223;
	and.b32  	%r232, %r231, %r215;
	not.b32 	%r233, %r215;
	and.b32  	%r234, %r223, %r233;
	or.b32  	%r235, %r232, %r234;
	add.s32 	%r236, %r58, %r65;
	add.s32 	%r237, %r236, %r72;
	add.s32 	%r238, %r237, %r79;
	add.s32 	%r239, %r238, %r87;
	add.s32 	%r240, %r239, %r95;
	add.s32 	%r241, %r240, %r103;
	add.s32 	%r242, %r241, %r111;
	add.s32 	%r243, %r242, %r119;
	add.s32 	%r244, %r243, %r127;
	add.s32 	%r245, %r244, %r135;
	add.s32 	%r246, %r245, %r143;
	add.s32 	%r247, %r246, %r151;
	add.s32 	%r248, %r247, %r159;
	add.s32 	%r249, %r248, %r166;
	add.s32 	%r250, %r249, %r174;
	add.s32 	%r251, %r250, %r182;
	add.s32 	%r252, %r251, %r190;
	add.s32 	%r253, %r252, %r198;
	add.s32 	%r254, %r253, %r206;
	add.s32 	%r255, %r254, %r235;
	add.s32 	%r256, %r546, %r255;
	add.s32 	%r257, %r256, 1707622645;
	shf.l.wrap.b32 	%r258, %r257, %r257, 14;
	add.s32 	%r259, %r258, %r231;
	and.b32  	%r260, %r259, %r223;
	not.b32 	%r261, %r223;
	and.b32  	%r262, %r231, %r261;
	or.b32  	%r263, %r260, %r262;
	add.s32 	%r264, %r215, %r263;
	add.s32 	%r265, %r264, 1163531501;
	shf.l.wrap.b32 	%r266, %r265, %r265, 20;
	add.s32 	%r267, %r266, %r259;
	and.b32  	%r268, %r267, %r231;
	not.b32 	%r269, %r231;
	and.b32  	%r270, %r259, %r269;
	or.b32  	%r271, %r268, %r270;
	add.s32 	%r272, %r223, %r271;
	add.s32 	%r273, %r272, -1444681467;
	shf.l.wrap.b32 	%r274, %r273, %r273, 5;
	add.s32 	%r275, %r274, %r267;
	and.b32  	%r276, %r275, %r259;
	not.b32 	%r277, %r259;
	and.b32  	%r278, %r267, %r277;
	or.b32  	%r279, %r276, %r278;
	add.s32 	%r280, %r11, %r231;
	add.s32 	%r281, %r280, %r279;
	shf.l.wrap.b32 	%r282, %r281, %r281, 9;
	add.s32 	%r283, %r282, %r275;
	and.b32  	%r284, %r283, %r267;
	not.b32 	%r285, %r267;
	and.b32  	%r286, %r275, %r285;
	or.b32  	%r287, %r284, %r286;
	add.s32 	%r288, %r259, %r287;
	add.s32 	%r289, %r288, 1735328473;
	shf.l.wrap.b32 	%r290, %r289, %r289, 14;
	add.s32 	%r291, %r290, %r283;
	and.b32  	%r292, %r291, %r275;
	not.b32 	%r293, %r275;
	and.b32  	%r294, %r283, %r293;
	or.b32  	%r295, %r292, %r294;
	add.s32 	%r296, %r267, %r295;
	add.s32 	%r297, %r296, -1926607734;
	shf.l.wrap.b32 	%r298, %r297, %r297, 20;
	add.s32 	%r299, %r298, %r291;
	xor.b32  	%r300, %r291, %r283;
	xor.b32  	%r301, %r300, %r299;
	add.s32 	%r302, %r275, %r301;
	add.s32 	%r303, %r302, -378558;
	shf.l.wrap.b32 	%r304, %r303, %r303, 4;
	add.s32 	%r305, %r304, %r299;
	xor.b32  	%r306, %r299, %r291;
	xor.b32  	%r307, %r306, %r305;
	add.s32 	%r308, %r283, %r307;
	add.s32 	%r309, %r308, -2022574463;
	shf.l.wrap.b32 	%r310, %r309, %r309, 11;
	add.s32 	%r311, %r310, %r305;
	xor.b32  	%r312, %r305, %r299;
	xor.b32  	%r313, %r312, %r311;
	add.s32 	%r314, %r291, %r313;
	add.s32 	%r315, %r314, 1839030562;
	shf.l.wrap.b32 	%r316, %r315, %r315, 16;
	add.s32 	%r317, %r316, %r311;
	xor.b32  	%r318, %r311, %r305;
	xor.b32  	%r319, %r318, %r317;
	add.s32 	%r320, %r299, %r319;
	add.s32 	%r321, %r320, -35309428;
	shf.l.wrap.b32 	%r322, %r321, %r321, 23;
	add.s32 	%r323, %r322, %r317;
	xor.b32  	%r324, %r317, %r311;
	xor.b32  	%r325, %r324, %r323;
	add.s32 	%r326, %r12, %r305;
	add.s32 	%r327, %r326, %r325;
	shf.l.wrap.b32 	%r328, %r327, %r327, 4;
	add.s32 	%r329, %r328, %r323;
	xor.b32  	%r330, %r323, %r317;
	xor.b32  	%r331, %r330, %r329;
	add.s32 	%r332, %r311, %r331;
	add.s32 	%r333, %r332, 1272893481;
	shf.l.wrap.b32 	%r334, %r333, %r333, 11;
	add.s32 	%r335, %r334, %r329;
	xor.b32  	%r336, %r329, %r323;
	xor.b32  	%r337, %r336, %r335;
	add.s32 	%r338, %r317, %r337;
	add.s32 	%r339, %r338, -155497632;
	shf.l.wrap.b32 	%r340, %r339, %r339, 16;
	add.s32 	%r341, %r340, %r335;
	xor.b32  	%r342, %r335, %r329;
	xor.b32  	%r343, %r342, %r341;
	add.s32 	%r344, %r323, %r343;
	add.s32 	%r345, %r344, -1094730640;
	shf.l.wrap.b32 	%r346, %r345, %r345, 23;
	add.s32 	%r347, %r346, %r341;
	xor.b32  	%r348, %r341, %r335;
	xor.b32  	%r349, %r348, %r347;
	add.s32 	%r350, %r329, %r349;
	add.s32 	%r351, %r350, 681279174;
	shf.l.wrap.b32 	%r352, %r351, %r351, 4;
	add.s32 	%r353, %r352, %r347;
	xor.b32  	%r354, %r347, %r341;
	xor.b32  	%r355, %r354, %r353;
	add.s32 	%r356, %r13, %r335;
	add.s32 	%r357, %r356, %r355;
	shf.l.wrap.b32 	%r358, %r357, %r357, 11;
	add.s32 	%r359, %r358, %r353;
	xor.b32  	%r360, %r353, %r347;
	xor.b32  	%r361, %r360, %r359;
	add.s32 	%r362, %r254, %r214;
	add.s32 	%r363, %r362, %r222;
	add.s32 	%r364, %r363, %r230;
	add.s32 	%r365, %r364, %r258;
	add.s32 	%r366, %r365, %r266;
	add.s32 	%r367, %r366, %r274;
	add.s32 	%r368, %r367, %r282;
	add.s32 	%r369, %r368, %r290;
	add.s32 	%r370, %r369, %r298;
	add.s32 	%r371, %r370, %r304;
	add.s32 	%r372, %r371, %r310;
	add.s32 	%r373, %r372, %r316;
	add.s32 	%r374, %r373, %r322;
	add.s32 	%r375, %r374, %r328;
	add.s32 	%r376, %r375, %r334;
	add.s32 	%r377, %r376, %r340;
	add.s32 	%r378, %r377, %r361;
	add.s32 	%r379, %r546, %r378;
	add.s32 	%r380, %r379, 1172464627;
	shf.l.wrap.b32 	%r381, %r380, %r380, 16;
	add.s32 	%r382, %r381, %r359;
	xor.b32  	%r383, %r359, %r353;
	xor.b32  	%r384, %r383, %r382;
	add.s32 	%r385, %r347, %r384;
	add.s32 	%r386, %r385, 76029189;
	shf.l.wrap.b32 	%r387, %r386, %r386, 23;
	add.s32 	%r388, %r387, %r382;
	xor.b32  	%r389, %r382, %r359;
	xor.b32  	%r390, %r389, %r388;
	add.s32 	%r391, %r353, %r390;
	add.s32 	%r392, %r391, -640364487;
	shf.l.wrap.b32 	%r393, %r392, %r392, 4;
	add.s32 	%r394, %r393, %r388;
	xor.b32  	%r395, %r388, %r382;
	xor.b32  	%r396, %r395, %r394;
	add.s32 	%r397, %r359, %r396;
	add.s32 	%r398, %r397, -421815835;
	shf.l.wrap.b32 	%r399, %r398, %r398, 11;
	add.s32 	%r400, %r399, %r394;
	xor.b32  	%r401, %r394, %r388;
	xor.b32  	%r402, %r401, %r400;
	add.s32 	%r403, %r382, %r402;
	add.s32 	%r404, %r403, 530742520;
	shf.l.wrap.b32 	%r405, %r404, %r404, 16;
	add.s32 	%r406, %r405, %r400;
	xor.b32  	%r407, %r400, %r394;
	xor.b32  	%r408, %r407, %r406;
	add.s32 	%r409, %r14, %r388;
	add.s32 	%r410, %r409, %r408;
	shf.l.wrap.b32 	%r411, %r410, %r410, 23;
	add.s32 	%r412, %r411, %r406;
	not.b32 	%r413, %r400;
	or.b32  	%r414, %r412, %r413;
	xor.b32  	%r415, %r414, %r406;
	add.s32 	%r416, %r15, %r394;
	add.s32 	%r417, %r416, %r415;
	shf.l.wrap.b32 	%r418, %r417, %r417, 6;
	add.s32 	%r419, %r418, %r412;
	not.b32 	%r420, %r406;
	or.b32  	%r421, %r419, %r420;
	xor.b32  	%r422, %r421, %r412;
	add.s32 	%r423, %r400, %r422;
	add.s32 	%r424, %r423, 1126891415;
	shf.l.wrap.b32 	%r425, %r424, %r424, 10;
	add.s32 	%r426, %r425, %r419;
	not.b32 	%r427, %r412;
	or.b32  	%r428, %r426, %r427;
	xor.b32  	%r429, %r428, %r419;
	add.s32 	%r430, %r406, %r429;
	add.s32 	%r431, %r430, -1416354777;
	shf.l.wrap.b32 	%r432, %r431, %r431, 15;
	add.s32 	%r433, %r432, %r426;
	not.b32 	%r434, %r419;
	or.b32  	%r435, %r433, %r434;
	xor.b32  	%r436, %r435, %r426;
	add.s32 	%r437, %r412, %r436;
	add.s32 	%r438, %r437, -57434055;
	shf.l.wrap.b32 	%r439, %r438, %r438, 21;
	add.s32 	%r440, %r439, %r433;
	not.b32 	%r441, %r426;
	or.b32  	%r442, %r440, %r441;
	xor.b32  	%r443, %r442, %r433;
	add.s32 	%r444, %r419, %r443;
	add.s32 	%r445, %r444, 1700485571;
	shf.l.wrap.b32 	%r446, %r445, %r445, 6;
	add.s32 	%r447, %r446, %r440;
	not.b32 	%r448, %r433;
	or.b32  	%r449, %r447, %r448;
	xor.b32  	%r450, %r449, %r440;
	add.s32 	%r451, %r377, %r346;
	add.s32 	%r452, %r451, %r352;
	add.s32 	%r453, %r452, %r358;
	add.s32 	%r454, %r453, %r381;
	add.s32 	%r455, %r454, %r387;
	add.s32 	%r456, %r455, %r393;
	add.s32 	%r457, %r456, %r399;
	add.s32 	%r458, %r457, %r405;
	add.s32 	%r459, %r458, %r411;
	add.s32 	%r460, %r459, %r418;
	add.s32 	%r461, %r460, %r425;
	add.s32 	%r462, %r461, %r450;
	add.s32 	%r463, %r546, %r462;
	shf.l.wrap.b32 	%r464, %r463, %r463, 10;
	add.s32 	%r465, %r464, %r447;
	not.b32 	%r466, %r440;
	or.b32  	%r467, %r465, %r466;
	xor.b32  	%r468, %r467, %r447;
	add.s32 	%r469, %r433, %r468;
	add.s32 	%r470, %r469, -1051523;
	shf.l.wrap.b32 	%r471, %r470, %r470, 15;
	add.s32 	%r472, %r471, %r465;
	not.b32 	%r473, %r447;
	or.b32  	%r474, %r472, %r473;
	xor.b32  	%r475, %r474, %r465;
	add.s32 	%r476, %r16, %r440;
	add.s32 	%r477, %r476, %r475;
	shf.l.wrap.b32 	%r478, %r477, %r477, 21;
	add.s32 	%r479, %r478, %r472;
	not.b32 	%r480, %r465;
	or.b32  	%r481, %r479, %r480;
	xor.b32  	%r482, %r481, %r472;
	add.s32 	%r483, %r447, %r482;
	add.s32 	%r484, %r483, 1873313359;
	shf.l.wrap.b32 	%r485, %r484, %r484, 6;
	add.s32 	%r486, %r485, %r479;
	not.b32 	%r487, %r472;
	or.b32  	%r488, %r486, %r487;
	xor.b32  	%r489, %r488, %r479;
	add.s32 	%r490, %r465, %r489;
	add.s32 	%r491, %r490, -30611744;
	shf.l.wrap.b32 	%r492, %r491, %r491, 10;
	add.s32 	%r493, %r492, %r486;
	not.b32 	%r494, %r479;
	or.b32  	%r495, %r493, %r494;
	xor.b32  	%r496, %r495, %r486;
	add.s32 	%r497, %r472, %r496;
	add.s32 	%r498, %r497, -1560198380;
	shf.l.wrap.b32 	%r499, %r498, %r498, 15;
	add.s32 	%r500, %r499, %r493;
	not.b32 	%r501, %r486;
	or.b32  	%r502, %r500, %r501;
	xor.b32  	%r503, %r502, %r493;
	add.s32 	%r504, %r479, %r503;
	add.s32 	%r505, %r504, 1309151649;
	shf.l.wrap.b32 	%r506, %r505, %r505, 21;
	add.s32 	%r507, %r506, %r500;
	not.b32 	%r508, %r493;
	or.b32  	%r509, %r507, %r508;
	xor.b32  	%r510, %r509, %r500;
	add.s32 	%r511, %r486, %r510;
	add.s32 	%r512, %r511, -145522942;
	shf.l.wrap.b32 	%r513, %r512, %r512, 6;
	add.s32 	%r514, %r513, %r507;
	not.b32 	%r515, %r500;
	or.b32  	%r516, %r514, %r515;
	xor.b32  	%r517, %r516, %r507;
	add.s32 	%r518, %r493, %r517;
	add.s32 	%r519, %r518, -1120210379;
	shf.l.wrap.b32 	%r520, %r519, %r519, 10;
	add.s32 	%r25, %r520, %r514;
	not.b32 	%r521, %r507;
	or.b32  	%r522, %r25, %r521;
	xor.b32  	%r523, %r522, %r514;
	add.s32 	%r524, %r17, %r500;
	add.s32 	%r525, %r524, %r523;
	shf.l.wrap.b32 	%r526, %r525, %r525, 15;
	add.s32 	%r527, %r526, %r25;
	not.b32 	%r529, %r514;
	or.b32  	%r530, %r527, %r529;
	xor.b32  	%r531, %r530, %r25;
	add.s32 	%r532, %r507, %r531;
	add.s32 	%r534, %r532, -343485551;
	shf.l.wrap.b32 	%r535, %r534, %r534, 21;
	add.s32 	%r536, %r514, 1732584193;
	add.s32 	%r537, %r527, %r535;
	add.s32 	%r538, %r537, -271733879;
	add.s32 	%r539, %r527, -1732584194;
	setp.ne.s32 	%p1, %r1, %r536;
	setp.ne.s32 	%p2, %r2, %r538;
	or.pred  	%p3, %p1, %p2;
	setp.ne.s32 	%p4, %r3, %r539;
	or.pred  	%p5, %p3, %p4;
	@%p5 bra 	$L__BB0_3;
	add.s32 	%r540, %r25, 271733878;
	add.s32 	%r541, %r545, -2128246811;
	cvta.to.local.u64 	%rd4, %rd3;
	st.local.v4.u32 	[%rd4], {%r1, %r2, %r3, %r541};
	st.local.v4.u32 	[%rd4+16], {%r1, %r2, %r3, %r540};
	cvta.global.u64 	%rd6, %rd5;
	{ // callseq 0, 0
	.param .b64 param0;
	st.param.b64 	[param0], %rd6;
	.param .b64 param1;
	st.param.b64 	[param1], %rd3;
	.param .b32 retval0;
	call.uni (retval0), 
	vprintf, 
	(
	param0, 
	param1
	);
	ld.param.b32 	%r542, [retval0];
	} // callseq 0
$L__BB0_3:
	add.s32 	%r547, %r547, 1;
	add.s32 	%r546, %r546, %r4;
	add.s32 	%r545, %r545, %r4;
	add.s32 	%r544, %r544, %r4;
	setp.ne.s32 	%p6, %r547, 4194304;
	@%p6 bra 	$L__BB0_1;
	ret;

}


// ===== COMPILED SASS (sm_100) =====

	.target	sm_100

	.elftype	@"ET_EXEC"


//--------------------- .note.nv.tkinfo           --------------------------
	.section	.note.nv.tkinfo,"",@"SHT_NOTE"
	.sectionflags	@"SHF_NOTE_NV_TKINFO"
	.tkinfo
        /*0018*/ 	.word	0x00000002
        /*0030*/ 	.string	""
        /*0030*/ 	.string	"ptxas"
        /*0030*/ 	.string	"Cuda compilation tools, release 13.0, V13.0.88"
        /*0030*/ 	.string	"Build cuda_13.0.r13.0/compiler.36424714_0"
        /*0030*/ 	.string	"-arch sm_100 -m 64 "



//--------------------- .note.nv.cuinfo           --------------------------
	.section	.note.nv.cuinfo,"",@"SHT_NOTE"
	.sectionflags	@"SHF_NOTE_NV_CUINFO"
        /*0018*/ 	.short	0x0002
        /*001a*/ 	.short	0x0064
        /*001c*/ 	.short	0x0082
	.zero		2


//--------------------- .nv.info                  --------------------------
	.section	.nv.info,"",@"SHT_CUDA_INFO"
	.align	4


	//----- nvinfo : EIATTR_REGCOUNT
	.align		4
        /*0000*/ 	.byte	0x04, 0x2f
        /*0002*/ 	.short	(.L_2 - .L_1)
	.align		4
.L_1:
        /*0004*/ 	.word	index@(md5)
        /*0008*/ 	.word	0x0000001f


	//----- nvinfo : EIATTR_FRAME_SIZE
	.align		4
.L_2:
        /*000c*/ 	.byte	0x04, 0x11
        /*000e*/ 	.short	(.L_4 - .L_3)
	.align		4
.L_3:
        /*0010*/ 	.word	index@(md5)
        /*0014*/ 	.word	0x00000020


	//----- nvinfo : EIATTR_MIN_STACK_SIZE
	.align		4
.L_4:
        /*0018*/ 	.byte	0x04, 0x12
        /*001a*/ 	.short	(.L_6 - .L_5)
	.align		4
.L_5:
        /*001c*/ 	.word	index@(md5)
        /*0020*/ 	.word	0x00000020
.L_6:


//--------------------- .nv.compat                --------------------------
	.section	.nv.compat,"",@"SHT_CUDA_COMPAT_INFO"
	.align	4
        /*0000*/ 	.byte	0x02, 0x09, 0x00, 0x00, 0x02, 0x02, 0x01, 0x00, 0x02, 0x05, 0x05, 0x00, 0x03, 0x07, 0x01, 0x01
        /*0010*/ 	.byte	0x02, 0x03, 0x00, 0x00, 0x02, 0x06, 0x01, 0x00, 0x04, 0x0b, 0x08, 0x00, 0x09, 0x00, 0x00, 0x00
        /*0020*/ 	.byte	0x00, 0x00, 0x00, 0x00


//--------------------- .nv.info.md5              --------------------------
	.section	.nv.info.md5,"",@"SHT_CUDA_INFO"
	.sectionflags	@""
	.align	4


	//----- nvinfo : EIATTR_CUDA_API_VERSION
	.align		4
        /*0000*/ 	.byte	0x04, 0x37
        /*0002*/ 	.short	(.L_8 - .L_7)
.L_7:
        /*0004*/ 	.word	0x00000082


	//----- nvinfo : EIATTR_KPARAM_INFO
	.align		4
.L_8:
        /*0008*/ 	.byte	0x04, 0x17
        /*000a*/ 	.short	(.L_10 - .L_9)
.L_9:
        /*000c*/ 	.word	0x00000000
        /*0010*/ 	.short	0x0000
        /*0012*/ 	.short	0x0000
        /*0014*/ 	.byte	0x00, 0xf5, 0x21, 0x00


	//----- nvinfo : EIATTR_SPARSE_MMA_MASK
	.align		4
.L_10:
        /*0018*/ 	.byte	0x03, 0x50
        /*001a*/ 	.short	0x0000


	//----- nvinfo : EIATTR_MAXREG_COUNT
	.align		4
        /*001c*/ 	.byte	0x03, 0x1b
        /*001e*/ 	.short	0x00ff


	//----- nvinfo : EIATTR_EXTERNS
	.align		4
        /*0020*/ 	.byte	0x04, 0x0f
        /*0022*/ 	.short	(.L_12 - .L_11)


	//   ....[0]....
	.align		4
.L_11:
        /*0024*/ 	.word	index@(vprintf)


	//----- nvinfo : EIATTR_MERCURY_ISA_VERSION
	.align		4
.L_12:
        /*0028*/ 	.byte	0x03, 0x5f
        /*002a*/ 	.short	0x0101


	//----- nvinfo : EIATTR_VRC_CTA_INIT_COUNT
	.align		4
        /*002c*/ 	.byte	0x02, 0x4a
	.zero		1
	.zero		1


	//----- nvinfo : EIATTR_SYSCALL_OFFSETS
	.align		4
        /*0030*/ 	.byte	0x04, 0x46
        /*0032*/ 	.short	(.L_14 - .L_13)


	//   ....[0]....
.L_13:
        /*0034*/ 	.word	0x00001520


	//----- nvinfo : EIATTR_EXIT_INSTR_OFFSETS
	.align		4
.L_14:
        /*0038*/ 	.byte	0x04, 0x1c
        /*003a*/ 	.short	(.L_16 - .L_15)


	//   ....[0]....
.L_15:
        /*003c*/ 	.word	0x000015a0


	//----- nvinfo : EIATTR_CRS_STACK_SIZE
	.align		4
.L_16:
        /*0040*/ 	.byte	0x04, 0x1e
        /*0042*/ 	.short	(.L_18 - .L_17)
.L_17:
        /*0044*/ 	.word	0x00000000


	//----- nvinfo : EIATTR_CBANK_PARAM_SIZE
	.align		4
.L_18:
        /*0048*/ 	.byte	0x03, 0x19
        /*004a*/ 	.short	0x0008


	//----- nvinfo : EIATTR_PARAM_CBANK
	.align		4
        /*004c*/ 	.byte	0x04, 0x0a
        /*004e*/ 	.short	(.L_20 - .L_19)
	.align		4
.L_19:
        /*0050*/ 	.word	index@(.nv.constant0.md5)
        /*0054*/ 	.short	0x0380
        /*0056*/ 	.short	0x0008


	//----- nvinfo : EIATTR_SW_WAR
	.align		4
.L_20:
        /*0058*/ 	.byte	0x04, 0x36
        /*005a*/ 	.short	(.L_22 - .L_21)
.L_21:
        /*005c*/ 	.word	0x00000008
.L_22:


//--------------------- .nv.callgraph             --------------------------
	.section	.nv.callgraph,"",@"SHT_CUDA_CALLGRAPH"
	.align	4
	.sectionentsize	8
	.align		4
        /*0000*/ 	.word	0x00000000
	.align		4
        /*0004*/ 	.word	0xffffffff
	.align		4
        /*0008*/ 	.word	index@(md5)
	.align		4
        /*000c*/ 	.word	index@(vprintf)
	.align		4
        /*0010*/ 	.word	0x00000000
	.align		4
        /*0014*/ 	.word	0xfffffffe
	.align		4
        /*0018*/ 	.word	0x00000000
	.align		4
        /*001c*/ 	.word	0xfffffffd
	.align		4
        /*0020*/ 	.word	0x00000000
	.align		4
        /*0024*/ 	.word	0xfffffffc


//--------------------- .nv.constant4             --------------------------
	.section	.nv.constant4,"a",@progbits
	.align	8
	.align		8
.nv.constant4:
        /*0000*/ 	.dword	vprintf
	.align		8
        /*0008*/ 	.dword	$str


//--------------------- .text.md5                 --------------------------
	.section	.text.md5,"ax",@progbits
	.align	128
        .global         md5
        .type           md5,@function
        .size           md5,(.L_x_5 - md5)
        .other          md5,@"STO_CUDA_ENTRY STV_DEFAULT"
md5:
.text.md5:
[----:B------:R-:W0:Y:S08]  /*0000*/  LDC R1, c[0x0][0x37c] ;  /* 0x0000df00ff017b82 */ /* 0x000e300000000800 */
[----:B------:R-:W1:Y:S01]  /*0010*/  LDC.64 R2, c[0x0][0x380] ;  /* 0x0000e000ff027b82 */ /* 0x000e620000000a00 */
[----:B------:R-:W1:Y:S01]  /*0020*/  LDCU.64 UR4, c[0x0][0x358] ;  /* 0x00006b00ff0477ac */ /* 0x000e620008000a00 */
[----:B0-----:R-:W-:Y:S01]  /*0030*/  VIADD R1, R1, 0xffffffe0 ;  /* 0xffffffe001017836 */ /* 0x001fe20000000000 */
[----:B-1----:R-:W2:Y:S04]  /*0040*/  LDG.E R5, desc[UR4][R2.64] ;  /* 0x0000000402057981 */ /* 0x002ea8000c1e1900 */
[----:B------:R-:W3:Y:S04]  /*0050*/  LDG.E R0, desc[UR4][R2.64+0x4] ;  /* 0x0000040402007981 */ /* 0x000ee8000c1e1900 */
[----:B------:R0:W4:Y:S01]  /*0060*/  LDG.E R4, desc[UR4][R2.64+0x8] ;  /* 0x0000080402047981 */ /* 0x000122000c1e1900 */
[----:B------:R-:W1:Y:S01]  /*0070*/  S2UR UR8, SR_CTAID.X ;  /* 0x00000000000879c3 */ /* 0x000e620000002500 */
[----:B------:R-:W5:Y:S01]  /*0080*/  LDCU UR36, c[0x0][0x2f8] ;  /* 0x00005f00ff2477ac */ /* 0x000f620008000800 */
[----:B------:R-:W-:Y:S01]  /*0090*/  R2UR UR40, R1 ;  /* 0x00000000012872ca */ /* 0x000fe200000e0000 */
[----:B------:R-:W0:Y:S01]  /*00a0*/  S2R R18, SR_TID.X ;  /* 0x0000000000127919 */ /* 0x000e220000002100 */
[----:B------:R-:W-:Y:S01]  /*00b0*/  BSSY.RECONVERGENT B7, `(.L_x_0) ;  /* 0x000014e000077945 */ /* 0x000fe20003800200 */
[----:B------:R-:W1:Y:S01]  /*00c0*/  LDCU UR37, c[0x0][0x2fc] ;  /* 0x00005f80ff2577ac */ /* 0x000e620008000800 */
[----:B------:R-:W-:Y:S01]  /*00d0*/  IMAD.MOV.U32 R16, RZ, RZ, RZ ;  /* 0x000000ffff107224 */ /* 0x000fe200078e00ff */
[----:B------:R-:W0:Y:S08]  /*00e0*/  LDCU UR42, c[0x0][0x360] ;  /* 0x00006c00ff2a77ac */ /* 0x000e300008000800 */
[----:B-----5:R-:W-:-:S04]  /*00f0*/  UIADD3 UR36, UP0, UPT, UR40, UR36, URZ ;  /* 0x0000002428247290 */ /* 0x020fc8000ff1e0ff */
[----:B-1----:R-:W-:Y:S01]  /*0100*/  UIADD3.X UR37, UPT, UPT, URZ, UR37, URZ, UP0, !UPT ;  /* 0x00000025ff257290 */ /* 0x002fe200087fe4ff */
[----:B0-----:R-:W-:Y:S01]  /*0110*/  VIADD R2, R18, 0x7eda781b ;  /* 0x7eda781b12027836 */ /* 0x001fe20000000000 */
[----:B--2---:R-:W-:Y:S02]  /*0120*/  R2UR UR39, R5 ;  /* 0x00000000052772ca */ /* 0x004fe400000e0000 */
[----:B---3--:R-:W-:Y:S02]  /*0130*/  R2UR UR41, R0 ;  /* 0x00000000002972ca */ /* 0x008fe400000e0000 */
[----:B----4-:R-:W-:-:S09]  /*0140*/  R2UR UR38, R4 ;  /* 0x00000000042672ca */ /* 0x010fd200000e0000 */
[----:B------:R-:W-:Y:S02]  /*0150*/  UIADD3 UR4, UPT, UPT, UR39, -0x28955b89, URZ ;  /* 0xd76aa47727047890 */ /* 0x000fe4000fffe0ff */
[----:B------:R-:W-:Y:S02]  /*0160*/  UIADD3 UR46, UPT, UPT, UR39, -0x16493856, URZ ;  /* 0xe9b6c7aa272e7890 */ /* 0x000fe4000fffe0ff */
[----:B------:R-:W-:Y:S02]  /*0170*/  USHF.L.W.U32.HI UR4, UR4, 0x7, UR4 ;  /* 0x0000000704047899 */ /* 0x000fe40008010e04 */
[----:B------:R-:W-:Y:S02]  /*0180*/  UIADD3 UR45, UPT, UPT, UR39, -0x155ed806, URZ ;  /* 0xeaa127fa272d7890 */ /* 0x000fe4000fffe0ff */
[----:B------:R-:W-:Y:S02]  /*0190*/  UIADD3 UR5, UPT, UPT, UR4, -0x10325477, URZ ;  /* 0xefcdab8904057890 */ /* 0x000fe4000fffe0ff */
[----:B------:R-:W-:-:S02]  /*01a0*/  UIADD3 UR7, UPT, UPT, -UR4, 0x10325476, URZ ;  /* 0x1032547604077890 */ /* 0x000fc4000fffe1ff */
[----:B------:R-:W-:Y:S02]  /*01b0*/  ULOP3.LUT UR6, UR5, 0xefcdab89, URZ, 0xc0, !UPT ;  /* 0xefcdab8905067892 */ /* 0x000fe4000f8ec0ff */
[----:B------:R-:W-:Y:S02]  /*01c0*/  UIADD3 UR38, UPT, UPT, UR38, UR8, URZ ;  /* 0x0000000826267290 */ /* 0x000fe4000fffe0ff */
[----:B------:R-:W-:Y:S02]  /*01d0*/  ULOP3.LUT UR6, UR6, 0x98badcfe, UR7, 0xf8, !UPT ;  /* 0x98badcfe06067892 */ /* 0x000fe4000f8ef807 */
[----:B------:R-:W-:Y:S02]  /*01e0*/  UIADD3 UR52, UPT, UPT, UR4, -0x1ab64448, URZ ;  /* 0xe549bbb804347890 */ /* 0x000fe4000fffe0ff */
[----:B------:R-:W-:Y:S02]  /*01f0*/  UIADD3 UR6, UPT, UPT, UR41, -0x705f434, UR6 ;  /* 0xf8fa0bcc29067890 */ /* 0x000fe4000fffe006 */
[----:B------:R-:W-:-:S02]  /*0200*/  UIADD3 UR43, UPT, UPT, UR39, -0xbd6ddbc, URZ ;  /* 0xf4292244272b7890 */ /* 0x000fc4000fffe0ff */
[----:B------:R-:W-:Y:S02]  /*0210*/  USHF.L.W.U32.HI UR6, UR6, 0xc, UR6 ;  /* 0x0000000c06067899 */ /* 0x000fe40008010e06 */
[----:B------:R-:W-:Y:S02]  /*0220*/  UIADD3 UR48, UPT, UPT, UR41, -0x5b4115bc, URZ ;  /* 0xa4beea4429307890 */ /* 0x000fe4000fffe0ff */
[----:B------:R-:W-:Y:S02]  /*0230*/  UIADD3 UR44, UPT, UPT, UR5, UR6, URZ ;  /* 0x00000006052c7290 */ /* 0x000fe4000fffe0ff */
[----:B------:R-:W-:Y:S02]  /*0240*/  UIADD3 UR47, UPT, UPT, UR41, -0x7a7ba22f, URZ ;  /* 0x85845dd1292f7890 */ /* 0x000fe4000fffe0ff */
[----:B------:R-:W-:Y:S02]  /*0250*/  ULOP3.LUT UR7, UR44, 0xefcdab89, UR5, 0xac, !UPT ;  /* 0xefcdab892c077892 */ /* 0x000fe4000f8eac05 */
[----:B------:R-:W-:-:S02]  /*0260*/  UIADD3 UR50, UPT, UPT, UR38, -0x3105c08, URZ ;  /* 0xfcefa3f826327890 */ /* 0x000fc4000fffe0ff */
[----:B------:R-:W-:Y:S02]  /*0270*/  UIADD3 UR7, UPT, UPT, UR38, -0x4324b227, UR7 ;  /* 0xbcdb4dd926077890 */ /* 0x000fe4000fffe007 */
[----:B------:R-:W-:Y:S02]  /*0280*/  UIADD3 UR49, UPT, UPT, UR38, -0x3b53a99b, URZ ;  /* 0xc4ac566526317890 */ /* 0x000fe4000fffe0ff */
[----:B------:R-:W-:Y:S02]  /*0290*/  USHF.L.W.U32.HI UR7, UR7, 0x11, UR7 ;  /* 0x0000001107077899 */ /* 0x000fe40008010e07 */
[----:B------:R-:W-:Y:S02]  /*02a0*/  UIADD3 UR51, UPT, UPT, UR38, 0x2ad7d2bb, URZ ;  /* 0x2ad7d2bb26337890 */ /* 0x000fe4000fffe0ff */
[----:B------:R-:W-:Y:S02]  /*02b0*/  UIADD3 UR53, UPT, UPT, UR44, UR7, URZ ;  /* 0x000000072c357290 */ /* 0x000fe4000fffe0ff */
[----:B------:R-:W-:-:S02]  /*02c0*/  UIADD3 UR4, UPT, UPT, UR7, UR4, UR6 ;  /* 0x0000000407047290 */ /* 0x000fc4000fffe006 */
[----:B------:R-:W-:Y:S02]  /*02d0*/  ULOP3.LUT UR5, UR5, UR53, UR44, 0xb8, !UPT ;  /* 0x0000003505057292 */ /* 0x000fe4000f8eb82c */
[----:B------:R-:W-:Y:S02]  /*02e0*/  UIADD3 UR54, UPT, UPT, UR44, 0x4787c62a, URZ ;  /* 0x4787c62a2c367890 */ /* 0x000fe4000fffe0ff */
[----:B------:R-:W-:Y:S01]  /*02f0*/  VIADD R17, R2, UR4 ;  /* 0x0000000402117c36 */ /* 0x000fe20008000000 */
[----:B------:R-:W-:Y:S01]  /*0300*/  UIADD3 UR55, UPT, UPT, UR53, -0x57cfb9ed, URZ ;  /* 0xa830461335377890 */ /* 0x000fe2000fffe0ff */
[----:B------:R-:W-:-:S11]  /*0310*/  VIADD R18, R18, UR5 ;  /* 0x0000000512127c36 */ /* 0x000fd60008000000 */
.L_x_3:
[----:B------:R-:W-:Y:S01]  /*0320*/  VIADD R22, R18, 0xb18b7a77 ;  /* 0xb18b7a7712167836 */ /* 0x000fe20000000000 */
[----:B------:R-:W-:Y:S01]  /*0330*/  BSSY.RECONVERGENT B6, `(.L_x_1) ;  /* 0x0000120000067945 */ /* 0x000fe20003800200 */
[----:B------:R-:W-:Y:S02]  /*0340*/  IMAD.U32 R0, RZ, RZ, UR53 ;  /* 0x00000035ff007e24 */ /* 0x000fe4000f8e00ff */
[----:B------:R-:W-:Y:S01]  /*0350*/  VIADD R16, R16, 0x1 ;  /* 0x0000000110107836 */ /* 0x000fe20000000000 */
[----:B------:R-:W-:-:S04]  /*0360*/  SHF.L.W.U32.HI R22, R22, 0x16, R22 ;  /* 0x0000001616167819 */ /* 0x000fc80000010e16 */
[----:B------:R-:W-:Y:S01]  /*0370*/  ISETP.NE.AND P1, PT, R16, 0x400000, PT ;  /* 0x004000001000780c */ /* 0x000fe20003f25270 */
[----:B------:R-:W-:-:S05]  /*0380*/  VIADD R3, R22, UR53 ;  /* 0x0000003516037c36 */ /* 0x000fca0008000000 */
[----:B------:R-:W-:-:S05]  /*0390*/  LOP3.LUT R0, R3, UR44, R0, 0xac, !PT ;  /* 0x0000002c03007c12 */ /* 0x000fca000f8eac00 */
[----:B------:R-:W-:-:S05]  /*03a0*/  VIADD R0, R0, UR52 ;  /* 0x0000003400007c36 */ /* 0x000fca0008000000 */
[----:B------:R-:W-:-:S05]  /*03b0*/  SHF.L.W.U32.HI R20, R0, 0x7, R0 ;  /* 0x0000000700147819 */ /* 0x000fca0000010e00 */
[----:B------:R-:W-:-:S05]  /*03c0*/  IMAD.IADD R0, R3, 0x1, R20 ;  /* 0x0000000103007824 */ /* 0x000fca00078e0214 */
[----:B------:R-:W-:-:S05]  /*03d0*/  LOP3.LUT R4, R0, UR53, R3, 0xac, !PT ;  /* 0x0000003500047c12 */ /* 0x000fca000f8eac03 */
[----:B------:R-:W-:-:S05]  /*03e0*/  VIADD R4, R4, UR54 ;  /* 0x0000003604047c36 */ /* 0x000fca0008000000 */
[----:B------:R-:W-:-:S04]  /*03f0*/  SHF.L.W.U32.HI R21, R4, 0xc, R4 ;  /* 0x0000000c04157819 */ /* 0x000fc80000010e04 */
[----:B------:R-:W-:Y:S01]  /*0400*/  IADD3 R27, PT, PT, R21, R22, R20 ;  /* 0x00000016151b7210 */ /* 0x000fe20007ffe014 */
[----:B------:R-:W-:-:S05]  /*0410*/  IMAD.IADD R5, R0, 0x1, R21 ;  /* 0x0000000100057824 */ /* 0x000fca00078e0215 */
[----:B------:R-:W-:-:S05]  /*0420*/  LOP3.LUT R4, R3, R5, R0, 0xb8, !PT ;  /* 0x0000000503047212 */ /* 0x000fca00078eb800 */
[----:B------:R-:W-:-:S05]  /*0430*/  VIADD R4, R4, UR55 ;  /* 0x0000003704047c36 */ /* 0x000fca0008000000 */
[----:B------:R-:W-:-:S05]  /*0440*/  SHF.L.W.U32.HI R14, R4, 0x11, R4 ;  /* 0x00000011040e7819 */ /* 0x000fca0000010e04 */
[----:B------:R-:W-:-:S05]  /*0450*/  IMAD.IADD R4, R5, 0x1, R14 ;  /* 0x0000000105047824 */ /* 0x000fca00078e020e */
[----:B------:R-:W-:-:S04]  /*0460*/  LOP3.LUT R6, R0, R4, R5, 0xb8, !PT ;  /* 0x0000000400067212 */ /* 0x000fc800078eb805 */
[----:B------:R-:W-:-:S04]  /*0470*/  IADD3 R6, PT, PT, R3, -0x2b96aff, R6 ;  /* 0xfd46950103067810 */ /* 0x000fc80007ffe006 */
[----:B------:R-:W-:-:S04]  /*0480*/  SHF.L.W.U32.HI R19, R6, 0x16, R6 ;  /* 0x0000001606137819 */ /* 0x000fc80000010e06 */
[----:B------:R-:W-:Y:S01]  /*0490*/  IADD3 R27, PT, PT, R19, R27, R14 ;  /* 0x0000001b131b7210 */ /* 0x000fe20007ffe00e */
[----:B------:R-:W-:-:S05]  /*04a0*/  IMAD.IADD R3, R4, 0x1, R19 ;  /* 0x0000000104037824 */ /* 0x000fca00078e0213 */
[----:B------:R-:W-:-:S04]  /*04b0*/  LOP3.LUT R7, R5, R3, R4, 0xb8, !PT ;  /* 0x0000000305077212 */ /* 0x000fc800078eb804 */
[----:B------:R-:W-:-:S04]  /*04c0*/  IADD3 R7, PT, PT, R0, 0x698098d8, R7 ;  /* 0x698098d800077810 */ /* 0x000fc80007ffe007 */
        /* <DEDUP_REMOVED lines=8> */
[----:B------:R-:W-:-:S04]  /*0550*/  IADD3 R7, PT, PT, R4, -0xa44f, R7 ;  /* 0xffff5bb104077810 */ /* 0x000fc80007ffe007 */
        /* <DEDUP_REMOVED lines=21> */
[----:B------:R-:W-:-:S04]  /*06b0*/  IADD3 R8, PT, PT, R3, 0x49b40821, R8 ;  /* 0x49b4082103087810 */ /* 0x000fc80007ffe008 */
[----:B------:R-:W-:-:S04]  /*06c0*/  SHF.L.W.U32.HI R9, R8, 0x16, R8 ;  /* 0x0000001608097819 */ /* 0x000fc80000010e08 */
[----:B------:R-:W-:Y:S01]  /*06d0*/  IADD3 R27, PT, PT, R9, R27, R4 ;  /* 0x0000001b091b7210 */ /* 0x000fe20007ffe004 */
[----:B------:R-:W-:-:S05]  /*06e0*/  IMAD.IADD R3, R24, 0x1, R9 ;  /* 0x0000000118037824 */ /* 0x000fca00078e0209 */
[----:B------:R-:W-:-:S04]  /*06f0*/  LOP3.LUT R7, R24, R5, R3, 0xb8, !PT ;  /* 0x0000000518077212 */ /* 0x000fc800078eb803 */
[----:B------:R-:W-:-:S05]  /*0700*/  IADD3 R7, PT, PT, R7, UR41, R6 ;  /* 0x0000002907077c10 */ /* 0x000fca000fffe006 */
[----:B------:R-:W-:-:S05]  /*0710*/  VIADD R7, R7, 0xf61e2562 ;  /* 0xf61e256207077836 */ /* 0x000fca0000000000 */
        /* <DEDUP_REMOVED lines=12> */
[----:B------:R-:W-:-:S04]  /*07e0*/  IADD3 R6, PT, PT, R6, UR46, R3 ;  /* 0x0000002e06067c10 */ /* 0x000fc8000fffe003 */
        /* <DEDUP_REMOVED lines=13> */
[----:B------:R-:W-:-:S04]  /*08c0*/  IADD3 R26, PT, PT, R23, -0x275e197f, R26 ;  /* 0xd8a1e681171a7810 */ /* 0x000fc80007ffe01a */
[----:B------:R-:W-:-:S05]  /*08d0*/  SHF.L.W.U32.HI R21, R26, 0xe, R26 ;  /* 0x0000000e1a157819 */ /* 0x000fca0000010e1a */
[----:B------:R-:W-:Y:S02]  /*08e0*/  IMAD.IADD R23, R22, 0x1, R21 ;  /* 0x0000000116177824 */ /* 0x000fe400078e0215 */
[----:B------:R-:W-:-:S03]  /*08f0*/  IMAD.IADD R4, R21, 0x1, R4 ;  /* 0x0000000115047824 */ /* 0x000fc600078e0204 */
[----:B------:R-:W-:-:S04]  /*0900*/  LOP3.LUT R19, R22, R25, R23, 0xb8, !PT ;  /* 0x0000001916137212 */ /* 0x000fc800078eb817 */
[----:B------:R-:W-:-:S04]  /*0910*/  IADD3 R19, PT, PT, R24, -0x182c03b8, R19 ;  /* 0xe7d3fc4818137810 */ /* 0x000fc80007ffe013 */
[----:B------:R-:W-:-:S05]  /*0920*/  SHF.L.W.U32.HI R14, R19, 0x14, R19 ;  /* 0x00000014130e7819 */ /* 0x000fca0000010e13 */
[----:B------:R-:W-:-:S05]  /*0930*/  IMAD.IADD R19, R23, 0x1, R14 ;  /* 0x0000000117137824 */ /* 0x000fca00078e020e */
[----:B------:R-:W-:-:S04]  /*0940*/  LOP3.LUT R10, R23, R22, R19, 0xb8, !PT ;  /* 0x00000016170a7212 */ /* 0x000fc800078eb813 */
[----:B------:R-:W-:-:S04]  /*0950*/  IADD3 R10, PT, PT, R25, 0x21e1cde6, R10 ;  /* 0x21e1cde6190a7810 */ /* 0x000fc80007ffe00a */
[----:B------:R-:W-:-:S05]  /*0960*/  SHF.L.W.U32.HI R13, R10, 0x5, R10 ;  /* 0x000000050a0d7819 */ /* 0x000fca0000010e0a */
[----:B------:R-:W-:-:S05]  /*0970*/  IMAD.IADD R10, R19, 0x1, R13 ;  /* 0x00000001130a7824 */ /* 0x000fca00078e020d */
[----:B------:R-:W-:-:S04]  /*0980*/  LOP3.LUT R23, R19, R23, R10, 0xb8, !PT ;  /* 0x0000001713177212 */ /* 0x000fc800078eb80a */
[----:B------:R-:W-:-:S04]  /*0990*/  IADD3 R23, PT, PT, R22, -0x3cc8f7aa, R23 ;  /* 0xc337085616177810 */ /* 0x000fc80007ffe017 */
[----:B------:R-:W-:-:S05]  /*09a0*/  SHF.L.W.U32.HI R0, R23, 0x9, R23 ;  /* 0x0000000917007819 */ /* 0x000fca0000010e17 */
[----:B------:R-:W-:-:S05]  /*09b0*/  IMAD.IADD R6, R10, 0x1, R0 ;  /* 0x000000010a067824 */ /* 0x000fca00078e0200 */
[----:B------:R-:W-:-:S04]  /*09c0*/  LOP3.LUT R3, R10, R19, R6, 0xb8, !PT ;  /* 0x000000130a037212 */ /* 0x000fc800078eb806 */
[-C--:B------:R-:W-:Y:S02]  /*09d0*/  IADD3 R3, PT, PT, R17, R4.reuse, R3 ;  /* 0x0000000411037210 */ /* 0x080fe40007ffe003 */
[----:B------:R-:W-:-:S03]  /*09e0*/  IADD3 R4, PT, PT, R13, R4, R14 ;  /* 0x000000040d047210 */ /* 0x000fc60007ffe00e */
[----:B------:R-:W-:-:S05]  /*09f0*/  VIADD R3, R3, 0x65c840f5 ;  /* 0x65c840f503037836 */ /* 0x000fca0000000000 */
        /* <DEDUP_REMOVED lines=13> */
[----:B------:R-:W-:-:S04]  /*0ad0*/  IADD3 R6, PT, PT, R11, UR50, R6 ;  /* 0x000000320b067c10 */ /* 0x000fc8000fffe006 */
        /* <DEDUP_REMOVED lines=41> */
[----:B------:R-:W-:Y:S01]  /*0d70*/  IMAD.IADD R26, R21, 0x1, R22 ;  /* 0x00000001151a7824 */ /* 0x000fe200078e0216 */
[----:B------:R-:W-:Y:S02]  /*0d80*/  IADD3 R22, PT, PT, R22, R15, R19 ;  /* 0x0000000f16167210 */ /* 0x000fe40007ffe013 */
[----:B------:R-:W-:Y:S02]  /*0d90*/  P2R R19, PR, RZ, 0x2 ;  /* 0x00000002ff137803 */ /* 0x000fe40000000000 */
[----:B------:R-:W-:-:S04]  /*0da0*/  LOP3.LUT R28, R26, R21, R24, 0x96, !PT ;  /* 0x000000151a1c7212 */ /* 0x000fc800078e9618 */
[----:B------:R-:W-:-:S04]  /*0db0*/  IADD3 R23, PT, PT, R23, -0x41404390, R28 ;  /* 0xbebfbc7017177810 */ /* 0x000fc80007ffe01c */
[----:B------:R-:W-:-:S05]  /*0dc0*/  SHF.L.W.U32.HI R23, R23, 0x17, R23 ;  /* 0x0000001717177819 */ /* 0x000fca0000010e17 */
[----:B------:R-:W-:-:S05]  /*0dd0*/  IMAD.IADD R13, R26, 0x1, R23 ;  /* 0x000000011a0d7824 */ /* 0x000fca00078e0217 */
[----:B------:R-:W-:-:S04]  /*0de0*/  LOP3.LUT R25, R13, R26, R21, 0x96, !PT ;  /* 0x0000001a0d197212 */ /* 0x000fc800078e9615 */
[----:B------:R-:W-:-:S04]  /*0df0*/  IADD3 R25, PT, PT, R24, 0x289b7ec6, R25 ;  /* 0x289b7ec618197810 */ /* 0x000fc80007ffe019 */
[----:B------:R-:W-:-:S05]  /*0e00*/  SHF.L.W.U32.HI R0, R25, 0x4, R25 ;  /* 0x0000000419007819 */ /* 0x000fca0000010e19 */
[----:B------:R-:W-:Y:S01]  /*0e10*/  IMAD.IADD R4, R13, 0x1, R0 ;  /* 0x000000010d047824 */ /* 0x000fe200078e0200 */
[----:B------:R-:W-:-:S04]  /*0e20*/  IADD3 R0, PT, PT, R0, R22, R23 ;  /* 0x0000001600007210 */ /* 0x000fc80007ffe017 */
[----:B------:R-:W-:-:S04]  /*0e30*/  LOP3.LUT R26, R4, R13, R26, 0x96, !PT ;  /* 0x0000000d041a7212 */ /* 0x000fc800078e961a */
[----:B------:R-:W-:-:S04]  /*0e40*/  IADD3 R26, PT, PT, R26, UR45, R21 ;  /* 0x0000002d1a1a7c10 */ /* 0x000fc8000fffe015 */
[----:B------:R-:W-:-:S05]  /*0e50*/  SHF.L.W.U32.HI R3, R26, 0xb, R26 ;  /* 0x0000000b1a037819 */ /* 0x000fca0000010e1a */
[----:B------:R-:W-:-:S05]  /*0e60*/  IMAD.IADD R7, R4, 0x1, R3 ;  /* 0x0000000104077824 */ /* 0x000fca00078e0203 */
[----:B------:R-:W-:-:S04]  /*0e70*/  LOP3.LUT R5, R7, R4, R13, 0x96, !PT ;  /* 0x0000000407057212 */ /* 0x000fc800078e960d */
[----:B------:R-:W-:-:S05]  /*0e80*/  IADD3 R5, PT, PT, R17, R22, R5 ;  /* 0x0000001611057210 */ /* 0x000fca0007ffe005 */
        /* <DEDUP_REMOVED lines=37> */
[----:B------:R-:W-:-:S04]  /*10e0*/  LEA.HI R20, R20, R15, R20, 0xf ;  /* 0x0000000f14147211 */ /* 0x000fc800078f7814 */
[----:B------:R-:W-:-:S04]  /*10f0*/  LOP3.LUT R9, R15, R20, R13, 0x2d, !PT ;  /* 0x000000140f097212 */ /* 0x000fc800078e2d0d */
[----:B------:R-:W-:-:S04]  /*1100*/  IADD3 R9, PT, PT, R12, -0x36c5fc7, R9 ;  /* 0xfc93a0390c097810 */ /* 0x000fc80007ffe009 */
[----:B------:R-:W-:-:S04]  /*1110*/  LEA.HI R9, R9, R20, R9, 0x15 ;  /* 0x0000001409097211 */ /* 0x000fc800078fa809 */
[----:B------:R-:W-:-:S04]  /*1120*/  LOP3.LUT R0, R20, R9, R15, 0x2d, !PT ;  /* 0x0000000914007212 */ /* 0x000fc800078e2d0f */
[----:B------:R-:W-:-:S04]  /*1130*/  IADD3 R0, PT, PT, R13, 0x655b59c3, R0 ;  /* 0x655b59c30d007810 */ /* 0x000fc80007ffe000 */
[----:B------:R-:W-:-:S04]  /*1140*/  LEA.HI R0, R0, R9, R0, 0x6 ;  /* 0x0000000900007211 */ /* 0x000fc800078f3000 */
[----:B------:R-:W-:-:S04]  /*1150*/  LOP3.LUT R3, R9, R0, R20, 0x2d, !PT ;  /* 0x0000000009037212 */ /* 0x000fc800078e2d14 */
[----:B------:R-:W-:-:S05]  /*1160*/  IADD3 R10, PT, PT, R3, R10, R14 ;  /* 0x0000000a030a7210 */ /* 0x000fca0007ffe00e */
[----:B------:R-:W-:-:S05]  /*1170*/  IMAD.IADD R3, R10, 0x1, R17 ;  /* 0x000000010a037824 */ /* 0x000fca00078e0211 */
[----:B------:R-:W-:-:S04]  /*1180*/  LEA.HI R3, R3, R0, R3, 0xa ;  /* 0x0000000003037211 */ /* 0x000fc800078f5003 */
[----:B------:R-:W-:-:S04]  /*1190*/  LOP3.LUT R5, R0, R3, R9, 0x2d, !PT ;  /* 0x0000000300057212 */ /* 0x000fc800078e2d09 */
[----:B------:R-:W-:-:S04]  /*11a0*/  IADD3 R20, PT, PT, R20, -0x100b83, R5 ;  /* 0xffeff47d14147810 */ /* 0x000fc80007ffe005 */
[----:B------:R-:W-:-:S04]  /*11b0*/  LEA.HI R20, R20, R3, R20, 0xf ;  /* 0x0000000314147211 */ /* 0x000fc800078f7814 */
[----:B------:R-:W-:-:S04]  /*11c0*/  LOP3.LUT R4, R3, R20, R0, 0x2d, !PT ;  /* 0x0000001403047212 */ /* 0x000fc800078e2d00 */
[----:B------:R-:W-:-:S04]  /*11d0*/  IADD3 R9, PT, PT, R4, UR47, R9 ;  /* 0x0000002f04097c10 */ /* 0x000fc8000fffe009 */
[----:B------:R-:W-:-:S04]  /*11e0*/  LEA.HI R9, R9, R20, R9, 0x15 ;  /* 0x0000001409097211 */ /* 0x000fc800078fa809 */
[----:B------:R-:W-:-:S04]  /*11f0*/  LOP3.LUT R5, R20, R9, R3, 0x2d, !PT ;  /* 0x0000000914057212 */ /* 0x000fc800078e2d03 */
[----:B------:R-:W-:-:S04]  /*1200*/  IADD3 R0, PT, PT, R0, 0x6fa87e4f, R5 ;  /* 0x6fa87e4f00007810 */ /* 0x000fc80007ffe005 */
[----:B------:R-:W-:-:S04]  /*1210*/  LEA.HI R0, R0, R9, R0, 0x6 ;  /* 0x0000000900007211 */ /* 0x000fc800078f3000 */
        /* <DEDUP_REMOVED lines=16> */
[----:B------:R-:W-:-:S04]  /*1320*/  IADD3 R3, PT, PT, R3, UR51, R20 ;  /* 0x0000003303037c10 */ /* 0x000fc8000fffe014 */
[----:B------:R-:W-:-:S04]  /*1330*/  LEA.HI R3, R3, R6, R3, 0xf ;  /* 0x0000000603037211 */ /* 0x000fc800078f7803 */
[----:B------:R-:W-:Y:S01]  /*1340*/  LOP3.LUT R4, R6, R3, R0, 0x2d, !PT ;  /* 0x0000000306047212 */ /* 0x000fe200078e2d00 */
[----:B------:R-:W-:-:S03]  /*1350*/  VIADD R0, R0, 0x67452301 ;  /* 0x6745230100007836 */ /* 0x000fc60000000000 */
[----:B------:R-:W-:-:S04]  /*1360*/  IADD3 R4, PT, PT, R9, -0x14792c6f, R4 ;  /* 0xeb86d39109047810 */ /* 0x000fc80007ffe004 */
[----:B------:R-:W-:Y:S01]  /*1370*/  LEA.HI R4, R4, R3, R4, 0x15 ;  /* 0x0000000304047211 */ /* 0x000fe200078fa804 */
[----:B------:R-:W-:-:S04]  /*1380*/  VIADD R3, R3, 0x98badcfe ;  /* 0x98badcfe03037836 */ /* 0x000fc80000000000 */
[----:B------:R-:W-:-:S05]  /*1390*/  VIADD R4, R4, 0xefcdab89 ;  /* 0xefcdab8904047836 */ /* 0x000fca0000000000 */
[----:B------:R-:W-:-:S04]  /*13a0*/  ISETP.NE.AND P0, PT, R4, UR41, PT ;  /* 0x0000002904007c0c */ /* 0x000fc8000bf05270 */
[----:B------:R-:W-:-:S04]  /*13b0*/  ISETP.NE.OR P0, PT, R0, UR39, P0 ;  /* 0x0000002700007c0c */ /* 0x000fc80008705670 */
[----:B------:R-:W-:-:S13]  /*13c0*/  ISETP.NE.OR P0, PT, R3, UR38, P0 ;  /* 0x0000002603007c0c */ /* 0x000fda0008705670 */
[----:B------:R-:W-:Y:S05]  /*13d0*/  @P0 BRA `(.L_x_2) ;  /* 0x0000000000540947 */ /* 0x000fea0003800000 */
[----:B------:R-:W0:Y:S01]  /*13e0*/  LDCU UR4, c[0x0][0x2f8] ;  /* 0x00005f00ff0477ac */ /* 0x000e220008000800 */
[----:B------:R-:W-:Y:S01]  /*13f0*/  VIADD R15, R6, 0x10325476 ;  /* 0x10325476060f7836 */ /* 0x000fe20000000000 */
[----:B------:R-:W-:Y:S01]  /*1400*/  MOV R0, 0x0 ;  /* 0x0000000000007802 */ /* 0x000fe20000000f00 */
[----:B------:R-:W-:Y:S01]  /*1410*/  VIADD R11, R2, 0x812587e5 ;  /* 0x812587e5020b7836 */ /* 0x000fe20000000000 */
[----:B------:R-:W1:Y:S01]  /*1420*/  LDCU.64 UR6, c[0x4][0x8] ;  /* 0x01000100ff0677ac */ /* 0x000e620008000a00 */
[----:B------:R-:W-:Y:S01]  /*1430*/  IMAD.U32 R8, RZ, RZ, UR39 ;  /* 0x00000027ff087e24 */ /* 0x000fe2000f8e00ff */
[----:B------:R2:W3:Y:S01]  /*1440*/  LDC.64 R22, c[0x4][R0] ;  /* 0x0100000000167b82 */ /* 0x0004e20000000a00 */
[----:B------:R-:W-:Y:S02]  /*1450*/  IMAD.U32 R9, RZ, RZ, UR41 ;  /* 0x00000029ff097e24 */ /* 0x000fe4000f8e00ff */
[----:B------:R-:W-:Y:S02]  /*1460*/  IMAD.U32 R10, RZ, RZ, UR38 ;  /* 0x00000026ff0a7e24 */ /* 0x000fe4000f8e00ff */
[----:B------:R-:W-:-:S02]  /*1470*/  IMAD.U32 R12, RZ, RZ, UR39 ;  /* 0x00000027ff0c7e24 */ /* 0x000fc4000f8e00ff */
[----:B------:R-:W-:Y:S02]  /*1480*/  IMAD.U32 R13, RZ, RZ, UR41 ;  /* 0x00000029ff0d7e24 */ /* 0x000fe4000f8e00ff */
[----:B------:R-:W-:Y:S02]  /*1490*/  IMAD.U32 R14, RZ, RZ, UR38 ;  /* 0x00000026ff0e7e24 */ /* 0x000fe4000f8e00ff */
[----:B------:R-:W-:Y:S01]  /*14a0*/  IMAD.U32 R6, RZ, RZ, UR36 ;  /* 0x00000024ff067e24 */ /* 0x000fe2000f8e00ff */
[----:B0-----:R-:W-:Y:S01]  /*14b0*/  UIADD3 UR4, UPT, UPT, -UR4, UR36, URZ ;  /* 0x0000002404047290 */ /* 0x001fe2000fffe1ff */
[----:B------:R-:W-:Y:S02]  /*14c0*/  IMAD.U32 R7, RZ, RZ, UR37 ;  /* 0x00000025ff077e24 */ /* 0x000fe4000f8e00ff */
[----:B-1----:R-:W-:Y:S02]  /*14d0*/  IMAD.U32 R4, RZ, RZ, UR6 ;  /* 0x00000006ff047e24 */ /* 0x002fe4000f8e00ff */
[----:B------:R-:W-:-:S04]  /*14e0*/  IMAD.U32 R5, RZ, RZ, UR7 ;  /* 0x00000007ff057e24 */ /* 0x000fc8000f8e00ff */
[----:B------:R2:W-:Y:S04]  /*14f0*/  STL.128 [UR4], R8 ;  /* 0x00000008ff007987 */ /* 0x0005e80008100c04 */
[----:B------:R2:W-:Y:S02]  /*1500*/  STL.128 [UR4+0x10], R12 ;  /* 0x0000100cff007987 */ /* 0x0005e40008100c04 */
[----:B------:R-:W-:-:S07]  /*1510*/  LEPC R20, `(.L_x_2) ;  /* 0x000000001014794e */ /* 0x000fce0000000000 */
[----:B--23--:R-:W-:Y:S05]  /*1520*/  CALL.ABS.NOINC R22 ;  /* 0x0000000016007343 */ /* 0x00cfea0003c00000 */
.L_x_2:
[----:B------:R-:W-:Y:S05]  /*1530*/  BSYNC.RECONVERGENT B6 ;  /* 0x0000000000067941 */ /* 0x000fea0003800200 */
.L_x_1:
[----:B------:R-:W-:Y:S01]  /*1540*/  ISETP.NE.AND P6, PT, R19, RZ, PT ;  /* 0x000000ff1300720c */ /* 0x000fe20003fc5270 */
[----:B------:R-:W-:Y:S02]  /*1550*/  VIADD R17, R17, UR42 ;  /* 0x0000002a11117c36 */ /* 0x000fe40008000000 */
[----:B------:R-:W-:Y:S02]  /*1560*/  VIADD R2, R2, UR42 ;  /* 0x0000002a02027c36 */ /* 0x000fe40008000000 */
[----:B------:R-:W-:-:S08]  /*1570*/  VIADD R18, R18, UR42 ;  /* 0x0000002a12127c36 */ /* 0x000fd00008000000 */
[----:B------:R-:W-:Y:S05]  /*1580*/  @P6 BRA `(.L_x_3) ;  /* 0xffffffec00646947 */ /* 0x000fea000383ffff */
[----:B------:R-:W-:Y:S05]  /*1590*/  BSYNC.RECONVERGENT B7 ;  /* 0x0000000000077941 */ /* 0x000fea0003800200 */
.L_x_0:
[----:B------:R-:W-:Y:S05]  /*15a0*/  EXIT ;  /* 0x000000000000794d */ /* 0x000fea0003800000 */
.L_x_4:
[----:B------:R-:W-:-:S00]  /*15b0*/  BRA `(.L_x_4) ;  /* 0xfffffffc00fc7947 */ /* 0x000fc0000383ffff */
[----:B------:R-:W-:-:S00]  /*15c0*/  NOP ;  /* 0x0000000000007918 */ /* 0x000fc00000000000 */
        /* <DEDUP_REMOVED lines=11> */
.L_x_5:


//--------------------- .nv.global.init           --------------------------
	.section	.nv.global.init,"aw",@progbits
.nv.global.init:
	.type		$str,@object
	.size		$str,(.L_0 - $str)
$str:
        /*0000*/ 	.byte	0x25, 0x64, 0x2c, 0x25, 0x64, 0x2c, 0x25, 0x64, 0x2c, 0x25, 0x64, 0x09, 0x09, 0x25, 0x64, 0x2c
        /*0010*/ 	.byte	0x25, 0x64, 0x2c, 0x25, 0x64, 0x2c, 0x25, 0x64, 0x0a, 0x00
.L_0:


//--------------------- .nv.shared.reserved.0     --------------------------
	.section	.nv.shared.reserved.0,"aw",@nobits
	.weak		__nv_reservedSMEM_offset_0_alias
	.size		__nv_reservedSMEM_offset_0_alias, 0, 64
	.other		__nv_reservedSMEM_offset_0_alias,@"STO_CUDA_RESERVED_SHARED STV_DEFAULT"
__nv_reservedSMEM_offset_0_alias:
	.zero		0
	.zero		64


//--------------------- .nv.constant0.md5         --------------------------
	.section	.nv.constant0.md5,"a",@progbits
	.sectionflags	@""
	.align	4
.nv.constant0.md5:
	.zero		904


//--------------------- SYMBOLS --------------------------

	.type		.nv.reservedSmem.offset0,@object
	.size		.nv.reservedSmem.offset0,0x4
	.type		vprintf,@function
